//
// Generated by NVIDIA NVVM Compiler
//
// Compiler Build ID: CL-36424714
// Cuda compilation tools, release 13.0, V13.0.88
// Based on NVVM 20.0.0
//

.version 9.0
.target sm_100
.address_size 64

	// .globl	_Z10device_addPiS_

.visible .entry _Z10device_addPiS_(
	.param .u64 .ptr .align 1 _Z10device_addPiS__param_0,
	.param .u64 .ptr .align 1 _Z10device_addPiS__param_1
)
{
	.reg .b32 	%r<7>;
	.reg .b64 	%rd<8>;

	ld.param.u64 	%rd1, [_Z10device_addPiS__param_0];
	ld.param.u64 	%rd2, [_Z10device_addPiS__param_1];
	cvta.to.global.u64 	%rd3, %rd2;
	cvta.to.global.u64 	%rd4, %rd1;
	mov.u32 	%r1, %tid.x;
	mov.u32 	%r2, %ctaid.x;
	mov.u32 	%r3, %ntid.x;
	mad.lo.s32 	%r4, %r2, %r3, %r1;
	mul.wide.s32 	%rd5, %r4, 4;
	add.s64 	%rd6, %rd4, %rd5;
	ld.global.u32 	%r5, [%rd6];
	add.s32 	%r6, %r5, 10;
	add.s64 	%rd7, %rd3, %rd5;
	st.global.u32 	[%rd7], %r6;
	ret;

}


// ===== COMPILED SASS (sm_100) =====

	.target	sm_100

	.elftype	@"ET_EXEC"


//--------------------- .note.nv.tkinfo           --------------------------
	.section	.note.nv.tkinfo,"",@"SHT_NOTE"
	.sectionflags	@"SHF_NOTE_NV_TKINFO"
	.tkinfo
        /*0018*/ 	.word	0x00000002
        /*0030*/ 	.string	""
        /*0030*/ 	.string	"ptxas"
        /*0030*/ 	.string	"Cuda compilation tools, release 13.0, V13.0.88"
        /*0030*/ 	.string	"Build cuda_13.0.r13.0/compiler.36424714_0"
        /*0030*/ 	.string	"-arch sm_100 -m 64 "



//--------------------- .note.nv.cuinfo           --------------------------
	.section	.note.nv.cuinfo,"",@"SHT_NOTE"
	.sectionflags	@"SHF_NOTE_NV_CUINFO"
        /*0018*/ 	.short	0x0002
        /*001a*/ 	.short	0x0064
        /*001c*/ 	.short	0x0082
	.zero		2


//--------------------- .nv.info                  --------------------------
	.section	.nv.info,"",@"SHT_CUDA_INFO"
	.align	4


	//----- nvinfo : EIATTR_REGCOUNT
	.align		4
        /*0000*/ 	.byte	0x04, 0x2f
        /*0002*/ 	.short	(.L_1 - .L_0)
	.align		4
.L_0:
        /*0004*/ 	.word	index@(_Z10device_addPiS_)
        /*0008*/ 	.word	0x0000000a


	//----- nvinfo : EIATTR_FRAME_SIZE
	.align		4
.L_1:
        /*000c*/ 	.byte	0x04, 0x11
        /*000e*/ 	.short	(.L_3 - .L_2)
	.align		4
.L_2:
        /*0010*/ 	.word	index@(_Z10device_addPiS_)
        /*0014*/ 	.word	0x00000000


	//----- nvinfo : EIATTR_MIN_STACK_SIZE
	.align		4
.L_3:
        /*0018*/ 	.byte	0x04, 0x12
        /*001a*/ 	.short	(.L_5 - .L_4)
	.align		4
.L_4:
        /*001c*/ 	.word	index@(_Z10device_addPiS_)
        /*0020*/ 	.word	0x00000000
.L_5:


//--------------------- .nv.compat                --------------------------
	.section	.nv.compat,"",@"SHT_CUDA_COMPAT_INFO"
	.align	4
        /*0000*/ 	.byte	0x02, 0x09, 0x00, 0x00, 0x02, 0x02, 0x01, 0x00, 0x02, 0x05, 0x05, 0x00, 0x03, 0x07, 0x01, 0x01
        /*0010*/ 	.byte	0x02, 0x03, 0x00, 0x00, 0x02, 0x06, 0x01, 0x00, 0x04, 0x0b, 0x08, 0x00, 0x09, 0x00, 0x00, 0x00
        /*0020*/ 	.byte	0x00, 0x00, 0x00, 0x00


//--------------------- .nv.info._Z10device_addPiS_ --------------------------
	.section	.nv.info._Z10device_addPiS_,"",@"SHT_CUDA_INFO"
	.sectionflags	@""
	.align	4


	//----- nvinfo : EIATTR_CUDA_API_VERSION
	.align		4
        /*0000*/ 	.byte	0x04, 0x37
        /*0002*/ 	.short	(.L_7 - .L_6)
.L_6:
        /*0004*/ 	.word	0x00000082


	//----- nvinfo : EIATTR_KPARAM_INFO
	.align		4
.L_7:
        /*0008*/ 	.byte	0x04, 0x17
        /*000a*/ 	.short	(.L_9 - .L_8)
.L_8:
        /*000c*/ 	.word	0x00000000
        /*0010*/ 	.short	0x0001
        /*0012*/ 	.short	0x0008
        /*0014*/ 	.byte	0x00, 0xf5, 0x21, 0x00


	//----- nvinfo : EIATTR_KPARAM_INFO
	.align		4
.L_9:
        /*0018*/ 	.byte	0x04, 0x17
        /*001a*/ 	.short	(.L_11 - .L_10)
.L_10:
        /*001c*/ 	.word	0x00000000
        /*0020*/ 	.short	0x0000
        /*0022*/ 	.short	0x0000
        /*0024*/ 	.byte	0x00, 0xf5, 0x21, 0x00


	//----- nvinfo : EIATTR_SPARSE_MMA_MASK
	.align		4
.L_11:
        /*0028*/ 	.byte	0x03, 0x50
        /*002a*/ 	.short	0x0000


	//----- nvinfo : EIATTR_MAXREG_COUNT
	.align		4
        /*002c*/ 	.byte	0x03, 0x1b
        /*002e*/ 	.short	0x00ff


	//----- nvinfo : EIATTR_MERCURY_ISA_VERSION
	.align		4
        /*0030*/ 	.byte	0x03, 0x5f
        /*0032*/ 	.short	0x0101


	//----- nvinfo : EIATTR_VRC_CTA_INIT_COUNT
	.align		4
        /*0034*/ 	.byte	0x02, 0x4a
	.zero		1
	.zero		1


	//----- nvinfo : EIATTR_EXIT_INSTR_OFFSETS
	.align		4
        /*0038*/ 	.byte	0x04, 0x1c
        /*003a*/ 	.short	(.L_13 - .L_12)


	//   ....[0]....
.L_12:
        /*003c*/ 	.word	0x000000d0


	//----- nvinfo : EIATTR_CBANK_PARAM_SIZE
	.align		4
.L_13:
        /*0040*/ 	.byte	0x03, 0x19
        /*0042*/ 	.short	0x0010


	//----- nvinfo : EIATTR_PARAM_CBANK
	.align		4
        /*0044*/ 	.byte	0x04, 0x0a
        /*0046*/ 	.short	(.L_15 - .L_14)
	.align		4
.L_14:
        /*0048*/ 	.word	index@(.nv.constant0._Z10device_addPiS_)
        /*004c*/ 	.short	0x0380
        /*004e*/ 	.short	0x0010


	//----- nvinfo : EIATTR_SW_WAR
	.align		4
.L_15:
        /*0050*/ 	.byte	0x04, 0x36
        /*0052*/ 	.short	(.L_17 - .L_16)
.L_16:
        /*0054*/ 	.word	0x00000008
.L_17:


//--------------------- .nv.callgraph             --------------------------
	.section	.nv.callgraph,"",@"SHT_CUDA_CALLGRAPH"
	.align	4
	.sectionentsize	8
	.align		4
        /*0000*/ 	.word	0x00000000
	.align		4
        /*0004*/ 	.word	0xffffffff
	.align		4
        /*0008*/ 	.word	0x00000000
	.align		4
        /*000c*/ 	.word	0xfffffffe
	.align		4
        /*0010*/ 	.word	0x00000000
	.align		4
        /*0014*/ 	.word	0xfffffffd
	.align		4
        /*0018*/ 	.word	0x00000000
	.align		4
        /*001c*/ 	.word	0xfffffffc


//--------------------- .text._Z10device_addPiS_  --------------------------
	.section	.text._Z10device_addPiS_,"ax",@progbits
	.align	128
        .global         _Z10device_addPiS_
        .type           _Z10device_addPiS_,@function
        .size           _Z10device_addPiS_,(.L_x_1 - _Z10device_addPiS_)
        .other          _Z10device_addPiS_,@"STO_CUDA_ENTRY STV_DEFAULT"
_Z10device_addPiS_:
.text._Z10device_addPiS_:
[----:B------:R-:W-:Y:S01]  /*0000*/  LDC R1, c[0x0][0x37c] ;  /* 0x0000df00ff017b82 */ /* 0x000fe20000000800 */
[----:B------:R-:W0:Y:S07]  /*0010*/  S2R R7, SR_TID.X ;  /* 0x0000000000077919 */ /* 0x000e2e0000002100 */
[----:B------:R-:W0:Y:S01]  /*0020*/  S2UR UR6, SR_CTAID.X ;  /* 0x00000000000679c3 */ /* 0x000e220000002500 */
[----:B------:R-:W1:Y:S07]  /*0030*/  LDCU.64 UR4, c[0x0][0x358] ;  /* 0x00006b00ff0477ac */ /* 0x000e6e0008000a00 */
[----:B------:R-:W0:Y:S08]  /*0040*/  LDC R0, c[0x0][0x360] ;  /* 0x0000d800ff007b82 */ /* 0x000e300000000800 */
[----:B------:R-:W2:Y:S08]  /*0050*/  LDC.64 R2, c[0x0][0x380] ;  /* 0x0000e000ff027b82 */ /* 0x000eb00000000a00 */
[----:B------:R-:W3:Y:S01]  /*0060*/  LDC.64 R4, c[0x0][0x388] ;  /* 0x0000e200ff047b82 */ /* 0x000ee20000000a00 */
[----:B0-----:R-:W-:-:S04]  /*0070*/  IMAD R7, R0, UR6, R7 ;  /* 0x0000000600077c24 */ /* 0x001fc8000f8e0207 */
[----:B--2---:R-:W-:-:S06]  /*0080*/  IMAD.WIDE R2, R7, 0x4, R2 ;  /* 0x0000000407027825 */ /* 0x004fcc00078e0202 */
[----:B-1----:R-:W2:Y:S01]  /*0090*/  LDG.E R2, desc[UR4][R2.64] ;  /* 0x0000000402027981 */ /* 0x002ea2000c1e1900 */
[----:B---3--:R-:W-:Y:S01]  /*00a0*/  IMAD.WIDE R4, R7, 0x4, R4 ;  /* 0x0000000407047825 */ /* 0x008fe200078e0204 */
[----:B--2---:R-:W-:-:S05]  /*00b0*/  IADD3 R7, PT, PT, R2, 0xa, RZ ;  /* 0x0000000a02077810 */ /* 0x004fca0007ffe0ff */
[----:B------:R-:W-:Y:S01]  /*00c0*/  STG.E desc[UR4][R4.64], R7 ;  /* 0x0000000704007986 */ /* 0x000fe2000c101904 */
[----:B------:R-:W-:Y:S05]  /*00d0*/  EXIT ;  /* 0x000000000000794d */ /* 0x000fea0003800000 */
.L_x_0:
[----:B------:R-:W-:-:S00]  /*00e0*/  BRA `(.L_x_0) ;  /* 0xfffffffc00fc7947 */ /* 0x000fc0000383ffff */
[----:B------:R-:W-:-:S00]  /*00f0*/  NOP ;  /* 0x0000000000007918 */ /* 0x000fc00000000000 */
        /* <DEDUP_REMOVED lines=8> */
.L_x_1:


//--------------------- .nv.shared.reserved.0     --------------------------
	.section	.nv.shared.reserved.0,"aw",@nobits
	.weak		__nv_reservedSMEM_offset_0_alias
	.size		__nv_reservedSMEM_offset_0_alias, 0, 64
	.other		__nv_reservedSMEM_offset_0_alias,@"STO_CUDA_RESERVED_SHARED STV_DEFAULT"
__nv_reservedSMEM_offset_0_alias:
	.zero		0
	.zero		64


//--------------------- .nv.constant0._Z10device_addPiS_ --------------------------
	.section	.nv.constant0._Z10device_addPiS_,"a",@progbits
	.sectionflags	@""
	.align	4
.nv.constant0._Z10device_addPiS_:
	.zero		912


//--------------------- SYMBOLS --------------------------

	.type		.nv.reservedSmem.offset0,@object
	.size		.nv.reservedSmem.offset0,0x4
